	.headerflags	@"EF_CUDA_TEXMODE_UNIFIED EF_CUDA_64BIT_ADDRESS EF_CUDA_ACCELERATORS EF_CUDA_SM90 EF_CUDA_VIRTUAL_SM(EF_CUDA_SM90)"
	.elftype	@"ET_EXEC"


//--------------------- .nv.info                  --------------------------
	.section	.nv.info,"",@"SHT_CUDA_INFO"
	.align	4


	//----- nvinfo : EIATTR_REGCOUNT
	.align		4
        /*0000*/ 	.byte	0x04, 0x2f
        /*0002*/ 	.short	(.L_3 - .L_2)
	.align		4
.L_2:
        /*0004*/ 	.word	index@(triton_poi_fused__native_batch_norm_legit_no_training_convolution_hardtanh_27)
        /*0008*/ 	.word	0x0000001a


	//----- nvinfo : EIATTR_MIN_STACK_SIZE
	.align		4
.L_3:
        /*000c*/ 	.byte	0x04, 0x12
        /*000e*/ 	.short	(.L_5 - .L_4)
	.align		4
.L_4:
        /*0010*/ 	.word	index@(triton_poi_fused__native_batch_norm_legit_no_training_convolution_hardtanh_27)
        /*0014*/ 	.word	0x00000000


	//----- nvinfo : EIATTR_FRAME_SIZE
	.align		4
.L_5:
        /*0018*/ 	.byte	0x04, 0x11
        /*001a*/ 	.short	(.L_7 - .L_6)
	.align		4
.L_6:
        /*001c*/ 	.word	index@(triton_poi_fused__native_batch_norm_legit_no_training_convolution_hardtanh_27)
        /*0020*/ 	.word	0x00000000


	//----- nvinfo : EIATTR_MIN_STACK_SIZE
	.align		4
.L_7:
        /*0024*/ 	.byte	0x04, 0x12
        /*0026*/ 	.short	(.L_9 - .L_8)
	.align		4
.L_8:
        /*0028*/ 	.word	index@(triton_poi_fused__native_batch_norm_legit_no_training_convolution_hardtanh_27)
        /*002c*/ 	.word	0x00000000
.L_9:


//--------------------- .nv.info.triton_poi_fused__native_batch_norm_legit_no_training_convolution_hardtanh_27 --------------------------
	.section	.nv.info.triton_poi_fused__native_batch_norm_legit_no_training_convolution_hardtanh_27,"",@"SHT_CUDA_INFO"
	.sectionflags	@""
	.align	4


	//----- nvinfo : EIATTR_CUDA_API_VERSION
	.align		4
        /*0000*/ 	.byte	0x04, 0x37
        /*0002*/ 	.short	(.L_11 - .L_10)
.L_10:
        /*0004*/ 	.word	0x0000007c


	//----- nvinfo : EIATTR_KPARAM_INFO
	.align		4
.L_11:
        /*0008*/ 	.byte	0x04, 0x17
        /*000a*/ 	.short	(.L_13 - .L_12)
.L_12:
        /*000c*/ 	.word	0x00000000
        /*0010*/ 	.short	0x0007
        /*0012*/ 	.short	0x0038
        /*0014*/ 	.byte	0x00, 0xf0, 0x11, 0x00


	//----- nvinfo : EIATTR_KPARAM_INFO
	.align		4
.L_13:
        /*0018*/ 	.byte	0x04, 0x17
        /*001a*/ 	.short	(.L_15 - .L_14)
.L_14:
        /*001c*/ 	.word	0x00000000
        /*0020*/ 	.short	0x0006
        /*0022*/ 	.short	0x0030
        /*0024*/ 	.byte	0x00, 0xf4, 0x21, 0x00


	//----- nvinfo : EIATTR_KPARAM_INFO
	.align		4
.L_15:
        /*0028*/ 	.byte	0x04, 0x17
        /*002a*/ 	.short	(.L_17 - .L_16)
.L_16:
        /*002c*/ 	.word	0x00000000
        /*0030*/ 	.short	0x0005
        /*0032*/ 	.short	0x0028
        /*0034*/ 	.byte	0x00, 0xf4, 0x21, 0x00


	//----- nvinfo : EIATTR_KPARAM_INFO
	.align		4
.L_17:
        /*0038*/ 	.byte	0x04, 0x17
        /*003a*/ 	.short	(.L_19 - .L_18)
.L_18:
        /*003c*/ 	.word	0x00000000
        /*0040*/ 	.short	0x0004
        /*0042*/ 	.short	0x0020
        /*0044*/ 	.byte	0x00, 0xf4, 0x21, 0x00


	//----- nvinfo : EIATTR_KPARAM_INFO
	.align		4
.L_19:
        /*0048*/ 	.byte	0x04, 0x17
        /*004a*/ 	.short	(.L_21 - .L_20)
.L_20:
        /*004c*/ 	.word	0x00000000
        /*0050*/ 	.short	0x0003
        /*0052*/ 	.short	0x0018
        /*0054*/ 	.byte	0x00, 0xf4, 0x21, 0x00


	//----- nvinfo : EIATTR_KPARAM_INFO
	.align		4
.L_21:
        /*0058*/ 	.byte	0x04, 0x17
        /*005a*/ 	.short	(.L_23 - .L_22)
.L_22:
        /*005c*/ 	.word	0x00000000
        /*0060*/ 	.short	0x0002
        /*0062*/ 	.short	0x0010
        /*0064*/ 	.byte	0x00, 0xf4, 0x21, 0x00


	//----- nvinfo : EIATTR_KPARAM_INFO
	.align		4
.L_23:
        /*0068*/ 	.byte	0x04, 0x17
        /*006a*/ 	.short	(.L_25 - .L_24)
.L_24:
        /*006c*/ 	.word	0x00000000
        /*0070*/ 	.short	0x0001
        /*0072*/ 	.short	0x0008
        /*0074*/ 	.byte	0x00, 0xf4, 0x21, 0x00


	//----- nvinfo : EIATTR_KPARAM_INFO
	.align		4
.L_25:
        /*0078*/ 	.byte	0x04, 0x17
        /*007a*/ 	.short	(.L_27 - .L_26)
.L_26:
        /*007c*/ 	.word	0x00000000
        /*0080*/ 	.short	0x0000
        /*0082*/ 	.short	0x0000
        /*0084*/ 	.byte	0x00, 0xf4, 0x21, 0x00


	//----- nvinfo : EIATTR_SPARSE_MMA_MASK
	.align		4
.L_27:
        /*0088*/ 	.byte	0x03, 0x50
        /*008a*/ 	.short	0x0000


	//----- nvinfo : EIATTR_MAXREG_COUNT
	.align		4
        /*008c*/ 	.byte	0x03, 0x1b
        /*008e*/ 	.short	0x00ff


	//----- nvinfo : EIATTR_EXIT_INSTR_OFFSETS
	.align		4
        /*0090*/ 	.byte	0x04, 0x1c
        /*0092*/ 	.short	(.L_29 - .L_28)


	//   ....[0]....
.L_28:
        /*0094*/ 	.word	0x000004e0


	//   ....[1]....
        /*0098*/ 	.word	0x00000500


	//----- nvinfo : EIATTR_REQNTID
	.align		4
.L_29:
        /*009c*/ 	.byte	0x04, 0x10
        /*009e*/ 	.short	(.L_31 - .L_30)
.L_30:
        /*00a0*/ 	.word	0x00000080
        /*00a4*/ 	.word	0x00000001
        /*00a8*/ 	.word	0x00000001


	//----- nvinfo : EIATTR_CBANK_PARAM_SIZE
	.align		4
.L_31:
        /*00ac*/ 	.byte	0x03, 0x19
        /*00ae*/ 	.short	0x003c


	//----- nvinfo : EIATTR_PARAM_CBANK
	.align		4
        /*00b0*/ 	.byte	0x04, 0x0a
        /*00b2*/ 	.short	(.L_33 - .L_32)
	.align		4
.L_32:
        /*00b4*/ 	.word	index@(.nv.constant0.triton_poi_fused__native_batch_norm_legit_no_training_convolution_hardtanh_27)
        /*00b8*/ 	.short	0x0210
        /*00ba*/ 	.short	0x003c


	//----- nvinfo : EIATTR_SW_WAR
	.align		4
.L_33:
        /*00bc*/ 	.byte	0x04, 0x36
        /*00be*/ 	.short	(.L_35 - .L_34)
.L_34:
        /*00c0*/ 	.word	0x00000008
.L_35:


//--------------------- .nv.callgraph             --------------------------
	.section	.nv.callgraph,"",@"SHT_CUDA_CALLGRAPH"
	.align	4
	.sectionentsize	8
	.align		4
        /*0000*/ 	.word	0x00000000
	.align		4
        /*0004*/ 	.word	0xffffffff
	.align		4
        /*0008*/ 	.word	0x00000000
	.align		4
        /*000c*/ 	.word	0xfffffffe
	.align		4
        /*0010*/ 	.word	0x00000000
	.align		4
        /*0014*/ 	.word	0xfffffffd
	.align		4
        /*0018*/ 	.word	0x00000000
	.align		4
        /*001c*/ 	.word	0xfffffffc


//--------------------- .nv.constant4             --------------------------
	.section	.nv.constant4,"a",@progbits
	.align	8
	.align		8
.nv.constant4:
        /*0000*/ 	.dword	_$_str
	.align		8
        /*0008*/ 	.dword	_$_str_$_2


//--------------------- .text.triton_poi_fused__native_batch_norm_legit_no_training_convolution_hardtanh_27 --------------------------
	.section	.text.triton_poi_fused__native_batch_norm_legit_no_training_convolution_hardtanh_27,"ax",@progbits
	.align	128
        .global         triton_poi_fused__native_batch_norm_legit_no_training_convolution_hardtanh_27
        .type           triton_poi_fused__native_batch_norm_legit_no_training_convolution_hardtanh_27,@function
        .size           triton_poi_fused__native_batch_norm_legit_no_training_convolution_hardtanh_27,(.L_x_1 - triton_poi_fused__native_batch_norm_legit_no_training_convolution_hardtanh_27)
        .other          triton_poi_fused__native_batch_norm_legit_no_training_convolution_hardtanh_27,@"STO_CUDA_ENTRY STV_DEFAULT"
triton_poi_fused__native_batch_norm_legit_no_training_convolution_hardtanh_27:
.text.triton_poi_fused__native_batch_norm_legit_no_training_convolution_hardtanh_27:
[----:B------:R-:W0:Y:S01]  /*0000*/  LDC R1, c[0x0][0x28] ;  /* 0x00000a00ff017b82 */ /* 0x000e220000000800 */
[----:B------:R-:W1:Y:S07]  /*0010*/  S2R R0, SR_TID.X ;  /* 0x0000000000007919 */ /* 0x000e6e0000002100 */
[----:B------:R-:W2:Y:S01]  /*0020*/  LDC.64 R2, c[0x0][0x228] ;  /* 0x00008a00ff027b82 */ /* 0x000ea20000000a00 */
[----:B------:R-:W-:Y:S01]  /*0030*/  CS2R R6, SRZ ;  /* 0x0000000000067805 */ /* 0x000fe2000001ff00 */
[----:B------:R-:W-:Y:S01]  /*0040*/  ULDC.64 UR4, c[0x0][0x208] ;  /* 0x0000820000047ab9 */ /* 0x000fe20000000a00 */
[----:B------:R-:W3:Y:S05]  /*0050*/  S2R R5, SR_CTAID.X ;  /* 0x0000000000057919 */ /* 0x000eea0000002500 */
[----:B------:R-:W4:Y:S08]  /*0060*/  LDC.64 R16, c[0x0][0x218] ;  /* 0x00008600ff107b82 */ /* 0x000f300000000a00 */
[----:B------:R-:W5:Y:S08]  /*0070*/  LDC.64 R18, c[0x0][0x220] ;  /* 0x00008800ff127b82 */ /* 0x000f700000000a00 */
[----:B------:R-:W5:Y:S01]  /*0080*/  LDC.64 R20, c[0x0][0x230] ;  /* 0x00008c00ff147b82 */ /* 0x000f620000000a00 */
[----:B-1----:R-:W-:-:S07]  /*0090*/  SHF.L.U32 R0, R0, 0x1, RZ ;  /* 0x0000000100007819 */ /* 0x002fce00000006ff */
[----:B------:R-:W1:Y:S01]  /*00a0*/  LDC.64 R14, c[0x0][0x238] ;  /* 0x00008e00ff0e7b82 */ /* 0x000e620000000a00 */
[----:B------:R-:W-:-:S04]  /*00b0*/  LOP3.LUT R0, R0, 0xfe, RZ, 0xc0, !PT ;  /* 0x000000fe00007812 */ /* 0x000fc800078ec0ff */
[----:B---3--:R-:W-:-:S04]  /*00c0*/  LEA R0, R5, R0, 0x8 ;  /* 0x0000000005007211 */ /* 0x008fc800078e40ff */
[C---:B------:R-:W-:Y:S01]  /*00d0*/  ISETP.GE.AND P0, PT, R0.reuse, 0x9600, PT ;  /* 0x000096000000780c */ /* 0x040fe20003f06270 */
[----:B------:R-:W-:-:S05]  /*00e0*/  IMAD.HI R4, R0, 0x1b4e81b5, RZ ;  /* 0x1b4e81b500047827 */ /* 0x000fca00078e02ff */
[----:B------:R-:W-:-:S04]  /*00f0*/  SHF.R.U32.HI R5, RZ, 0x1f, R4 ;  /* 0x0000001fff057819 */ /* 0x000fc80000011604 */
[----:B------:R-:W-:-:S05]  /*0100*/  LEA.HI.SX32 R5, R4, R5, 0x1c ;  /* 0x0000000504057211 */ /* 0x000fca00078fe2ff */
[----:B------:R-:W-:Y:S02]  /*0110*/  IMAD R12, R5, -0x96, R0 ;  /* 0xffffff6a050c7824 */ /* 0x000fe400078e0200 */
[----:B------:R-:W3:Y:S02]  /*0120*/  LDC.64 R4, c[0x0][0x210] ;  /* 0x00008400ff047b82 */ /* 0x000ee40000000a00 */
[----:B--2---:R-:W-:-:S05]  /*0130*/  IMAD.WIDE R2, R12, 0x4, R2 ;  /* 0x000000040c027825 */ /* 0x004fca00078e0202 */
[----:B------:R2:W3:Y:S01]  /*0140*/  @!P0 LDG.E.EL.64 R6, desc[UR4][R2.64] ;  /* 0x0000000402068981 */ /* 0x0004e2000c2e1b00 */
[----:B------:R-:W-:Y:S02]  /*0150*/  CS2R R8, SRZ ;  /* 0x0000000000087805 */ /* 0x000fe4000001ff00 */
[----:B------:R-:W-:Y:S01]  /*0160*/  CS2R R10, SRZ ;  /* 0x00000000000a7805 */ /* 0x000fe2000001ff00 */
[----:B----4-:R-:W-:-:S04]  /*0170*/  IMAD.WIDE R16, R12, 0x4, R16 ;  /* 0x000000040c107825 */ /* 0x010fc800078e0210 */
[C---:B-----5:R-:W-:Y:S01]  /*0180*/  IMAD.WIDE R18, R12.reuse, 0x4, R18 ;  /* 0x000000040c127825 */ /* 0x060fe200078e0212 */
[----:B------:R4:W5:Y:S01]  /*0190*/  @!P0 LDG.E.EL.64 R8, desc[UR4][R16.64] ;  /* 0x0000000410088981 */ /* 0x000962000c2e1b00 */
[----:B--2---:R-:W-:Y:S02]  /*01a0*/  CS2R R2, SRZ ;  /* 0x0000000000027805 */ /* 0x004fe4000001ff00 */
[----:B0-----:R-:W-:-:S04]  /*01b0*/  IMAD.WIDE R20, R12, 0x4, R20 ;  /* 0x000000040c147825 */ /* 0x001fc800078e0214 */
[----:B-1----:R-:W-:Y:S01]  /*01c0*/  IMAD.WIDE R22, R12, 0x4, R14 ;  /* 0x000000040c167825 */ /* 0x002fe200078e020e */
[----:B------:R-:W2:Y:S03]  /*01d0*/  @!P0 LDG.E.EL.64 R2, desc[UR4][R18.64] ;  /* 0x0000000412028981 */ /* 0x000ea6000c2e1b00 */
[----:B---3--:R-:W-:-:S05]  /*01e0*/  IMAD.WIDE R4, R0, 0x4, R4 ;  /* 0x0000000400047825 */ /* 0x008fca00078e0204 */
[----:B------:R-:W5:Y:S01]  /*01f0*/  @!P0 LDG.E.64 R10, desc[UR4][R4.64] ;  /* 0x00000004040a8981 */ /* 0x000f62000c1e1b00 */
[----:B------:R-:W-:Y:S02]  /*0200*/  CS2R R12, SRZ ;  /* 0x00000000000c7805 */ /* 0x000fe4000001ff00 */
[----:B------:R-:W-:-:S04]  /*0210*/  CS2R R14, SRZ ;  /* 0x00000000000e7805 */ /* 0x000fc8000001ff00 */
[----:B------:R-:W3:Y:S04]  /*0220*/  @!P0 LDG.E.EL.64 R12, desc[UR4][R20.64] ;  /* 0x00000004140c8981 */ /* 0x000ee8000c2e1b00 */
[----:B------:R-:W3:Y:S01]  /*0230*/  @!P0 LDG.E.EL.64 R14, desc[UR4][R22.64] ;  /* 0x00000004160e8981 */ /* 0x000ee2000c2e1b00 */
[----:B------:R-:W-:Y:S01]  /*0240*/  FADD R6, R6, 9.9999997473787516356e-06 ;  /* 0x3727c5ac06067421 */ /* 0x000fe20000000000 */
[----:B------:R-:W-:-:S03]  /*0250*/  FADD R7, R7, 9.9999997473787516356e-06 ;  /* 0x3727c5ac07077421 */ /* 0x000fc60000000000 */
[----:B----4-:R-:W0:Y:S08]  /*0260*/  MUFU.SQRT R16, R6 ;  /* 0x0000000600107308 */ /* 0x010e300000002000 */
[----:B------:R-:W1:Y:S01]  /*0270*/  MUFU.SQRT R17, R7 ;  /* 0x0000000700117308 */ /* 0x000e620000002000 */
[C---:B0-----:R-:W-:Y:S02]  /*0280*/  FSETP.GT.AND P1, PT, R16.reuse, 8.50705917302346158658e+37, PT ;  /* 0x7e8000001000780b */ /* 0x041fe40003f24000 */
[----:B------:R-:W-:-:S02]  /*0290*/  FSETP.GEU.AND P3, PT, R16, 1.175494350822287508e-38, PT ;  /* 0x008000001000780b */ /* 0x000fc40003f6e000 */
[C---:B-1----:R-:W-:Y:S02]  /*02a0*/  FSETP.GT.AND P2, PT, R17.reuse, 8.50705917302346158658e+37, PT ;  /* 0x7e8000001100780b */ /* 0x042fe40003f44000 */
[----:B------:R-:W-:-:S07]  /*02b0*/  FSETP.GEU.AND P4, PT, R17, 1.175494350822287508e-38, PT ;  /* 0x008000001100780b */ /* 0x000fce0003f8e000 */
[----:B------:R-:W-:Y:S01]  /*02c0*/  @P1 FMUL R16, R16, 0.25 ;  /* 0x3e80000010101820 */ /* 0x000fe20000400000 */
[----:B------:R-:W-:-:S03]  /*02d0*/  HFMA2.MMA R6, -RZ, RZ, 1.625, 0 ;  /* 0x3e800000ff067435 */ /* 0x000fc600000001ff */
[----:B------:R-:W-:Y:S01]  /*02e0*/  @!P3 FMUL R16, R16, 16777216 ;  /* 0x4b8000001010b820 */ /* 0x000fe20000400000 */
[----:B------:R-:W-:-:S04]  /*02f0*/  @P2 FMUL R17, R17, 0.25 ;  /* 0x3e80000011112820 */ /* 0x000fc80000400000 */
[----:B------:R-:W-:Y:S01]  /*0300*/  @!P4 FMUL R17, R17, 16777216 ;  /* 0x4b8000001111c820 */ /* 0x000fe20000400000 */
[----:B------:R-:W0:Y:S01]  /*0310*/  MUFU.RCP R16, R16 ;  /* 0x0000001000107308 */ /* 0x000e220000001000 */
[----:B------:R-:W-:-:S07]  /*0320*/  FSEL R7, R6, 1, P1 ;  /* 0x3f80000006077808 */ /* 0x000fce0000800000 */
[----:B------:R-:W1:Y:S01]  /*0330*/  MUFU.RCP R17, R17 ;  /* 0x0000001100117308 */ /* 0x000e620000001000 */
[----:B------:R-:W-:Y:S01]  /*0340*/  FSEL R6, R6, 1, P2 ;  /* 0x3f80000006067808 */ /* 0x000fe20001000000 */
[----:B------:R-:W-:Y:S01]  /*0350*/  @!P3 FMUL R7, R7, 16777216 ;  /* 0x4b8000000707b820 */ /* 0x000fe20000400000 */
[----:B-----5:R-:W-:Y:S01]  /*0360*/  FADD R8, R8, R10 ;  /* 0x0000000a08087221 */ /* 0x020fe20000000000 */
[----:B------:R-:W-:Y:S02]  /*0370*/  FADD R9, R9, R11 ;  /* 0x0000000b09097221 */ /* 0x000fe40000000000 */
[----:B------:R-:W-:Y:S01]  /*0380*/  @!P4 FMUL R6, R6, 16777216 ;  /* 0x4b8000000606c820 */ /* 0x000fe20000400000 */
[----:B0-----:R-:W-:Y:S01]  /*0390*/  FMUL R7, R16, R7 ;  /* 0x0000000710077220 */ /* 0x001fe20000400000 */
[----:B--2---:R-:W-:Y:S01]  /*03a0*/  FADD R2, R8, -R2 ;  /* 0x8000000208027221 */ /* 0x004fe20000000000 */
[----:B------:R-:W-:Y:S01]  /*03b0*/  FADD R3, R9, -R3 ;  /* 0x8000000309037221 */ /* 0x000fe20000000000 */
[----:B-1----:R-:W-:-:S02]  /*03c0*/  FMUL R6, R17, R6 ;  /* 0x0000000611067220 */ /* 0x002fc40000400000 */
[----:B------:R-:W-:Y:S02]  /*03d0*/  FMUL R7, R2, R7 ;  /* 0x0000000702077220 */ /* 0x000fe40000400000 */
[----:B------:R-:W-:Y:S02]  /*03e0*/  FMUL R6, R3, R6 ;  /* 0x0000000603067220 */ /* 0x000fe40000400000 */
[----:B---3--:R-:W-:Y:S01]  /*03f0*/  FFMA R7, R7, R12, R14 ;  /* 0x0000000c07077223 */ /* 0x008fe2000000000e */
[----:B------:R-:W0:Y:S01]  /*0400*/  LDC.64 R2, c[0x0][0x240] ;  /* 0x00009000ff027b82 */ /* 0x000e220000000a00 */
[----:B------:R-:W-:-:S03]  /*0410*/  FFMA R6, R6, R13, R15 ;  /* 0x0000000d06067223 */ /* 0x000fc6000000000f */
[C---:B------:R-:W-:Y:S02]  /*0420*/  FSETP.GTU.AND P1, PT, R7.reuse, RZ, PT ;  /* 0x000000ff0700720b */ /* 0x040fe40003f2c000 */
[C---:B------:R-:W-:Y:S02]  /*0430*/  FSETP.GTU.AND P2, PT, R6.reuse, RZ, PT ;  /* 0x000000ff0600720b */ /* 0x040fe40003f4c000 */
[----:B------:R-:W-:Y:S02]  /*0440*/  FSEL R10, R7, RZ, P1 ;  /* 0x000000ff070a7208 */ /* 0x000fe40000800000 */
[----:B------:R-:W-:Y:S02]  /*0450*/  FSEL R11, R6, RZ, P2 ;  /* 0x000000ff060b7208 */ /* 0x000fe40001000000 */
[C---:B------:R-:W-:Y:S02]  /*0460*/  FSETP.GEU.AND P1, PT, R10.reuse, 6, PT ;  /* 0x40c000000a00780b */ /* 0x040fe40003f2e000 */
[----:B------:R-:W-:Y:S01]  /*0470*/  FSETP.GEU.AND P2, PT, R11, 6, PT ;  /* 0x40c000000b00780b */ /* 0x000fe20003f4e000 */
[----:B------:R1:W-:Y:S01]  /*0480*/  @!P0 STG.E.64 desc[UR4][R4.64], R8 ;  /* 0x0000000804008986 */ /* 0x0003e2000c101b04 */
[----:B------:R-:W-:-:S02]  /*0490*/  FSETP.NAN.AND P3, PT, R10, R10, PT ;  /* 0x0000000a0a00720b */ /* 0x000fc40003f68000 */
[----:B------:R-:W-:Y:S01]  /*04a0*/  FSETP.NAN.AND P4, PT, R11, R11, PT ;  /* 0x0000000b0b00720b */ /* 0x000fe20003f88000 */
[----:B0-----:R-:W-:-:S06]  /*04b0*/  IMAD.WIDE R2, R0, 0x4, R2 ;  /* 0x0000000400027825 */ /* 0x001fcc00078e0202 */
[----:B------:R-:W-:Y:S02]  /*04c0*/  @P1 SEL R10, R10, 0x40c00000, P3 ;  /* 0x40c000000a0a1807 */ /* 0x000fe40001800000 */
[----:B------:R-:W-:Y:S01]  /*04d0*/  @P2 SEL R11, R11, 0x40c00000, P4 ;  /* 0x40c000000b0b2807 */ /* 0x000fe20002000000 */
[----:B------:R-:W-:Y:S06]  /*04e0*/  @P0 EXIT ;  /* 0x000000000000094d */ /* 0x000fec0003800000 */
[----:B------:R-:W-:Y:S01]  /*04f0*/  STG.E.64 desc[UR4][R2.64], R10 ;  /* 0x0000000a02007986 */ /* 0x000fe2000c101b04 */
[----:B------:R-:W-:Y:S05]  /*0500*/  EXIT ;  /* 0x000000000000794d */ /* 0x000fea0003800000 */
.L_x_0:
[----:B------:R-:W-:-:S00]  /*0510*/  BRA `(.L_x_0) ;  /* 0xfffffffc00fc7947 */ /* 0x000fc0000383ffff */
[----:B------:R-:W-:-:S00]  /*0520*/  NOP ;  /* 0x0000000000007918 */ /* 0x000fc00000000000 */
        /* <DEDUP_REMOVED lines=13> */
.L_x_1:


//--------------------- .nv.global.init           --------------------------
	.section	.nv.global.init,"aw",@progbits
.nv.global.init:
	.type		_$_str,@object
	.size		_$_str,(_$_str_$_2 - _$_str)
_$_str:
        /*0000*/ 	.byte	0x5f, 0x5f, 0x43, 0x55, 0x44, 0x41, 0x5f, 0x46, 0x54, 0x5a, 0x00
	.type		_$_str_$_2,@object
	.size		_$_str_$_2,(.L_1 - _$_str_$_2)
_$_str_$_2:
        /*000b*/ 	.byte	0x5f, 0x5f, 0x43, 0x55, 0x44, 0x41, 0x5f, 0x50, 0x52, 0x45, 0x43, 0x5f, 0x53, 0x51, 0x52, 0x54
        /*001b*/ 	.byte	0x00
.L_1:


//--------------------- .nv.constant0.triton_poi_fused__native_batch_norm_legit_no_training_convolution_hardtanh_27 --------------------------
	.section	.nv.constant0.triton_poi_fused__native_batch_norm_legit_no_training_convolution_hardtanh_27,"a",@progbits
	.sectionflags	@""
	.align	4
.nv.constant0.triton_poi_fused__native_batch_norm_legit_no_training_convolution_hardtanh_27:
	.zero		588
